//
// Generated by NVIDIA NVVM Compiler
//
// Compiler Build ID: CL-36424714
// Cuda compilation tools, release 13.0, V13.0.88
// Based on NVVM 20.0.0
//

.version 9.0
.target sm_100
.address_size 64

	// .globl	_Z22matrix_multiply_kernelPKfS0_Pfiii
// _ZZ22matrix_multiply_kernelPKfS0_PfiiiE6tile_a has been demoted
// _ZZ22matrix_multiply_kernelPKfS0_PfiiiE6tile_b has been demoted

.visible .entry _Z22matrix_multiply_kernelPKfS0_Pfiii(
	.param .u64 .ptr .align 1 _Z22matrix_multiply_kernelPKfS0_Pfiii_param_0,
	.param .u64 .ptr .align 1 _Z22matrix_multiply_kernelPKfS0_Pfiii_param_1,
	.param .u64 .ptr .align 1 _Z22matrix_multiply_kernelPKfS0_Pfiii_param_2,
	.param .u32 _Z22matrix_multiply_kernelPKfS0_Pfiii_param_3,
	.param .u32 _Z22matrix_multiply_kernelPKfS0_Pfiii_param_4,
	.param .u32 _Z22matrix_multiply_kernelPKfS0_Pfiii_param_5
)
{
	.reg .pred 	%p<12>;
	.reg .b32 	%r<43>;
	.reg .b32 	%f<63>;
	.reg .b64 	%rd<13>;
	// demoted variable
	.shared .align 4 .b8 _ZZ22matrix_multiply_kernelPKfS0_PfiiiE6tile_a[1024];
	// demoted variable
	.shared .align 4 .b8 _ZZ22matrix_multiply_kernelPKfS0_PfiiiE6tile_b[1024];
	ld.param.u64 	%rd3, [_Z22matrix_multiply_kernelPKfS0_Pfiii_param_0];
	ld.param.u64 	%rd4, [_Z22matrix_multiply_kernelPKfS0_Pfiii_param_1];
	ld.param.u64 	%rd5, [_Z22matrix_multiply_kernelPKfS0_Pfiii_param_2];
	ld.param.u32 	%r24, [_Z22matrix_multiply_kernelPKfS0_Pfiii_param_3];
	ld.param.u32 	%r25, [_Z22matrix_multiply_kernelPKfS0_Pfiii_param_4];
	ld.param.u32 	%r26, [_Z22matrix_multiply_kernelPKfS0_Pfiii_param_5];
	mov.u32 	%r27, %ctaid.y;
	shl.b32 	%r28, %r27, 4;
	mov.u32 	%r40, %tid.y;
	add.s32 	%r2, %r28, %r40;
	mov.u32 	%r29, %ctaid.x;
	shl.b32 	%r3, %r29, 4;
	mov.u32 	%r38, %tid.x;
	add.s32 	%r5, %r3, %r38;
	setp.lt.s32 	%p1, %r25, 1;
	mov.f32 	%f62, 0f00000000;
	@%p1 bra 	$L__BB0_7;
	add.s32 	%r30, %r25, 15;
	shr.u32 	%r31, %r30, 4;
	shl.b32 	%r32, %r40, 6;
	mov.u32 	%r33, _ZZ22matrix_multiply_kernelPKfS0_PfiiiE6tile_a;
	add.s32 	%r6, %r33, %r32;
	shl.b32 	%r34, %r38, 2;
	add.s32 	%r7, %r6, %r34;
	mov.u32 	%r35, _ZZ22matrix_multiply_kernelPKfS0_PfiiiE6tile_b;
	add.s32 	%r9, %r35, %r34;
	add.s32 	%r8, %r9, %r32;
	neg.s32 	%r42, %r31;
	mad.lo.s32 	%r36, %r40, %r26, %r38;
	add.s32 	%r41, %r36, %r3;
	shl.b32 	%r12, %r26, 4;
	mad.lo.s32 	%r39, %r25, %r2, %r38;
	cvta.to.global.u64 	%rd1, %rd3;
	cvta.to.global.u64 	%rd2, %rd4;
	mov.f32 	%f62, 0f00000000;
$L__BB0_2:
	setp.ge.s32 	%p2, %r2, %r24;
	setp.ge.u32 	%p3, %r38, %r25;
	mov.f32 	%f60, 0f00000000;
	or.pred  	%p4, %p2, %p3;
	@%p4 bra 	$L__BB0_4;
	mul.wide.u32 	%rd6, %r39, 4;
	add.s64 	%rd7, %rd1, %rd6;
	ld.global.f32 	%f60, [%rd7];
$L__BB0_4:
	setp.ge.s32 	%p5, %r5, %r26;
	st.shared.f32 	[%r7], %f60;
	setp.ge.u32 	%p6, %r40, %r25;
	mov.f32 	%f61, 0f00000000;
	or.pred  	%p7, %p5, %p6;
	@%p7 bra 	$L__BB0_6;
	mul.wide.u32 	%rd8, %r41, 4;
	add.s64 	%rd9, %rd2, %rd8;
	ld.global.f32 	%f61, [%rd9];
$L__BB0_6:
	st.shared.f32 	[%r8], %f61;
	bar.sync 	0;
	ld.shared.f32 	%f12, [%r6];
	ld.shared.f32 	%f13, [%r9];
	fma.rn.f32 	%f14, %f12, %f13, %f62;
	ld.shared.f32 	%f15, [%r6+4];
	ld.shared.f32 	%f16, [%r9+64];
	fma.rn.f32 	%f17, %f15, %f16, %f14;
	ld.shared.f32 	%f18, [%r6+8];
	ld.shared.f32 	%f19, [%r9+128];
	fma.rn.f32 	%f20, %f18, %f19, %f17;
	ld.shared.f32 	%f21, [%r6+12];
	ld.shared.f32 	%f22, [%r9+192];
	fma.rn.f32 	%f23, %f21, %f22, %f20;
	ld.shared.f32 	%f24, [%r6+16];
	ld.shared.f32 	%f25, [%r9+256];
	fma.rn.f32 	%f26, %f24, %f25, %f23;
	ld.shared.f32 	%f27, [%r6+20];
	ld.shared.f32 	%f28, [%r9+320];
	fma.rn.f32 	%f29, %f27, %f28, %f26;
	ld.shared.f32 	%f30, [%r6+24];
	ld.shared.f32 	%f31, [%r9+384];
	fma.rn.f32 	%f32, %f30, %f31, %f29;
	ld.shared.f32 	%f33, [%r6+28];
	ld.shared.f32 	%f34, [%r9+448];
	fma.rn.f32 	%f35, %f33, %f34, %f32;
	ld.shared.f32 	%f36, [%r6+32];
	ld.shared.f32 	%f37, [%r9+512];
	fma.rn.f32 	%f38, %f36, %f37, %f35;
	ld.shared.f32 	%f39, [%r6+36];
	ld.shared.f32 	%f40, [%r9+576];
	fma.rn.f32 	%f41, %f39, %f40, %f38;
	ld.shared.f32 	%f42, [%r6+40];
	ld.shared.f32 	%f43, [%r9+640];
	fma.rn.f32 	%f44, %f42, %f43, %f41;
	ld.shared.f32 	%f45, [%r6+44];
	ld.shared.f32 	%f46, [%r9+704];
	fma.rn.f32 	%f47, %f45, %f46, %f44;
	ld.shared.f32 	%f48, [%r6+48];
	ld.shared.f32 	%f49, [%r9+768];
	fma.rn.f32 	%f50, %f48, %f49, %f47;
	ld.shared.f32 	%f51, [%r6+52];
	ld.shared.f32 	%f52, [%r9+832];
	fma.rn.f32 	%f53, %f51, %f52, %f50;
	ld.shared.f32 	%f54, [%r6+56];
	ld.shared.f32 	%f55, [%r9+896];
	fma.rn.f32 	%f56, %f54, %f55, %f53;
	ld.shared.f32 	%f57, [%r6+60];
	ld.shared.f32 	%f58, [%r9+960];
	fma.rn.f32 	%f62, %f57, %f58, %f56;
	bar.sync 	0;
	add.s32 	%r42, %r42, 1;
	setp.ne.s32 	%p8, %r42, 0;
	add.s32 	%r41, %r41, %r12;
	add.s32 	%r40, %r40, 16;
	add.s32 	%r39, %r39, 16;
	add.s32 	%r38, %r38, 16;
	@%p8 bra 	$L__BB0_2;
$L__BB0_7:
	setp.ge.s32 	%p9, %r2, %r24;
	setp.ge.s32 	%p10, %r5, %r26;
	or.pred  	%p11, %p9, %p10;
	@%p11 bra 	$L__BB0_9;
	mad.lo.s32 	%r37, %r26, %r2, %r5;
	cvta.to.global.u64 	%rd10, %rd5;
	mul.wide.s32 	%rd11, %r37, 4;
	add.s64 	%rd12, %rd10, %rd11;
	st.global.f32 	[%rd12], %f62;
$L__BB0_9:
	ret;

}


// ===== COMPILED SASS (sm_100) =====

	.target	sm_100

	.elftype	@"ET_EXEC"


//--------------------- .note.nv.tkinfo           --------------------------
	.section	.note.nv.tkinfo,"",@"SHT_NOTE"
	.sectionflags	@"SHF_NOTE_NV_TKINFO"
	.tkinfo
        /*0018*/ 	.word	0x00000002
        /*0030*/ 	.string	""
        /*0030*/ 	.string	"ptxas"
        /*0030*/ 	.string	"Cuda compilation tools, release 13.0, V13.0.88"
        /*0030*/ 	.string	"Build cuda_13.0.r13.0/compiler.36424714_0"
        /*0030*/ 	.string	"-arch sm_100 -m 64 "



//--------------------- .note.nv.cuinfo           --------------------------
	.section	.note.nv.cuinfo,"",@"SHT_NOTE"
	.sectionflags	@"SHF_NOTE_NV_CUINFO"
        /*0018*/ 	.short	0x0002
        /*001a*/ 	.short	0x0064
        /*001c*/ 	.short	0x0082
	.zero		2


//--------------------- .nv.info                  --------------------------
	.section	.nv.info,"",@"SHT_CUDA_INFO"
	.align	4


	//----- nvinfo : EIATTR_REGCOUNT
	.align		4
        /*0000*/ 	.byte	0x04, 0x2f
        /*0002*/ 	.short	(.L_1 - .L_0)
	.align		4
.L_0:
        /*0004*/ 	.word	index@(_Z22matrix_multiply_kernelPKfS0_Pfiii)
        /*0008*/ 	.word	0x00000020


	//----- nvinfo : EIATTR_FRAME_SIZE
	.align		4
.L_1:
        /*000c*/ 	.byte	0x04, 0x11
        /*000e*/ 	.short	(.L_3 - .L_2)
	.align		4
.L_2:
        /*0010*/ 	.word	index@(_Z22matrix_multiply_kernelPKfS0_Pfiii)
        /*0014*/ 	.word	0x00000000


	//----- nvinfo : EIATTR_MIN_STACK_SIZE
	.align		4
.L_3:
        /*0018*/ 	.byte	0x04, 0x12
        /*001a*/ 	.short	(.L_5 - .L_4)
	.align		4
.L_4:
        /*001c*/ 	.word	index@(_Z22matrix_multiply_kernelPKfS0_Pfiii)
        /*0020*/ 	.word	0x00000000
.L_5:


//--------------------- .nv.compat                --------------------------
	.section	.nv.compat,"",@"SHT_CUDA_COMPAT_INFO"
	.align	4
        /*0000*/ 	.byte	0x02, 0x09, 0x00, 0x00, 0x02, 0x02, 0x01, 0x00, 0x02, 0x05, 0x05, 0x00, 0x03, 0x07, 0x01, 0x01
        /*0010*/ 	.byte	0x02, 0x03, 0x00, 0x00, 0x02, 0x06, 0x01, 0x00, 0x04, 0x0b, 0x08, 0x00, 0x09, 0x00, 0x00, 0x00
        /*0020*/ 	.byte	0x00, 0x00, 0x00, 0x00


//--------------------- .nv.info._Z22matrix_multiply_kernelPKfS0_Pfiii --------------------------
	.section	.nv.info._Z22matrix_multiply_kernelPKfS0_Pfiii,"",@"SHT_CUDA_INFO"
	.sectionflags	@""
	.align	4


	//----- nvinfo : EIATTR_CUDA_API_VERSION
	.align		4
        /*0000*/ 	.byte	0x04, 0x37
        /*0002*/ 	.short	(.L_7 - .L_6)
.L_6:
        /*0004*/ 	.word	0x00000082


	//----- nvinfo : EIATTR_KPARAM_INFO
	.align		4
.L_7:
        /*0008*/ 	.byte	0x04, 0x17
        /*000a*/ 	.short	(.L_9 - .L_8)
.L_8:
        /*000c*/ 	.word	0x00000000
        /*0010*/ 	.short	0x0005
        /*0012*/ 	.short	0x0020
        /*0014*/ 	.byte	0x00, 0xf0, 0x11, 0x00


	//----- nvinfo : EIATTR_KPARAM_INFO
	.align		4
.L_9:
        /*0018*/ 	.byte	0x04, 0x17
        /*001a*/ 	.short	(.L_11 - .L_10)
.L_10:
        /*001c*/ 	.word	0x00000000
        /*0020*/ 	.short	0x0004
        /*0022*/ 	.short	0x001c
        /*0024*/ 	.byte	0x00, 0xf0, 0x11, 0x00


	//----- nvinfo : EIATTR_KPARAM_INFO
	.align		4
.L_11:
        /*0028*/ 	.byte	0x04, 0x17
        /*002a*/ 	.short	(.L_13 - .L_12)
.L_12:
        /*002c*/ 	.word	0x00000000
        /*0030*/ 	.short	0x0003
        /*0032*/ 	.short	0x0018
        /*0034*/ 	.byte	0x00, 0xf0, 0x11, 0x00


	//----- nvinfo : EIATTR_KPARAM_INFO
	.align		4
.L_13:
        /*0038*/ 	.byte	0x04, 0x17
        /*003a*/ 	.short	(.L_15 - .L_14)
.L_14:
        /*003c*/ 	.word	0x00000000
        /*0040*/ 	.short	0x0002
        /*0042*/ 	.short	0x0010
        /*0044*/ 	.byte	0x00, 0xf5, 0x21, 0x00


	//----- nvinfo : EIATTR_KPARAM_INFO
	.align		4
.L_15:
        /*0048*/ 	.byte	0x04, 0x17
        /*004a*/ 	.short	(.L_17 - .L_16)
.L_16:
        /*004c*/ 	.word	0x00000000
        /*0050*/ 	.short	0x0001
        /*0052*/ 	.short	0x0008
        /*0054*/ 	.byte	0x00, 0xf5, 0x21, 0x00


	//----- nvinfo : EIATTR_KPARAM_INFO
	.align		4
.L_17:
        /*0058*/ 	.byte	0x04, 0x17
        /*005a*/ 	.short	(.L_19 - .L_18)
.L_18:
        /*005c*/ 	.word	0x00000000
        /*0060*/ 	.short	0x0000
        /*0062*/ 	.short	0x0000
        /*0064*/ 	.byte	0x00, 0xf5, 0x21, 0x00


	//----- nvinfo : EIATTR_SPARSE_MMA_MASK
	.align		4
.L_19:
        /*0068*/ 	.byte	0x03, 0x50
        /*006a*/ 	.short	0x0000


	//----- nvinfo : EIATTR_MAXREG_COUNT
	.align		4
        /*006c*/ 	.byte	0x03, 0x1b
        /*006e*/ 	.short	0x00ff


	//----- nvinfo : EIATTR_NUM_BARRIERS
	.align		4
        /*0070*/ 	.byte	0x02, 0x4c
        /*0072*/ 	.byte	0x01
	.zero		1


	//----- nvinfo : EIATTR_MERCURY_ISA_VERSION
	.align		4
        /*0074*/ 	.byte	0x03, 0x5f
        /*0076*/ 	.short	0x0101


	//----- nvinfo : EIATTR_VRC_CTA_INIT_COUNT
	.align		4
        /*0078*/ 	.byte	0x02, 0x4a
	.zero		1
	.zero		1


	//----- nvinfo : EIATTR_EXIT_INSTR_OFFSETS
	.align		4
        /*007c*/ 	.byte	0x04, 0x1c
        /*007e*/ 	.short	(.L_21 - .L_20)


	//   ....[0]....
.L_20:
        /*0080*/ 	.word	0x000005e0


	//   ....[1]....
        /*0084*/ 	.word	0x00000630


	//----- nvinfo : EIATTR_CBANK_PARAM_SIZE
	.align		4
.L_21:
        /*0088*/ 	.byte	0x03, 0x19
        /*008a*/ 	.short	0x0024


	//----- nvinfo : EIATTR_PARAM_CBANK
	.align		4
        /*008c*/ 	.byte	0x04, 0x0a
        /*008e*/ 	.short	(.L_23 - .L_22)
	.align		4
.L_22:
        /*0090*/ 	.word	index@(.nv.constant0._Z22matrix_multiply_kernelPKfS0_Pfiii)
        /*0094*/ 	.short	0x0380
        /*0096*/ 	.short	0x0024


	//----- nvinfo : EIATTR_SW_WAR
	.align		4
.L_23:
        /*0098*/ 	.byte	0x04, 0x36
        /*009a*/ 	.short	(.L_25 - .L_24)
.L_24:
        /*009c*/ 	.word	0x00000008
.L_25:


//--------------------- .nv.callgraph             --------------------------
	.section	.nv.callgraph,"",@"SHT_CUDA_CALLGRAPH"
	.align	4
	.sectionentsize	8
	.align		4
        /*0000*/ 	.word	0x00000000
	.align		4
        /*0004*/ 	.word	0xffffffff
	.align		4
        /*0008*/ 	.word	0x00000000
	.align		4
        /*000c*/ 	.word	0xfffffffe
	.align		4
        /*0010*/ 	.word	0x00000000
	.align		4
        /*0014*/ 	.word	0xfffffffd
	.align		4
        /*0018*/ 	.word	0x00000000
	.align		4
        /*001c*/ 	.word	0xfffffffc


//--------------------- .text._Z22matrix_multiply_kernelPKfS0_Pfiii --------------------------
	.section	.text._Z22matrix_multiply_kernelPKfS0_Pfiii,"ax",@progbits
	.align	128
        .global         _Z22matrix_multiply_kernelPKfS0_Pfiii
        .type           _Z22matrix_multiply_kernelPKfS0_Pfiii,@function
        .size           _Z22matrix_multiply_kernelPKfS0_Pfiii,(.L_x_3 - _Z22matrix_multiply_kernelPKfS0_Pfiii)
        .other          _Z22matrix_multiply_kernelPKfS0_Pfiii,@"STO_CUDA_ENTRY STV_DEFAULT"
_Z22matrix_multiply_kernelPKfS0_Pfiii:
.text._Z22matrix_multiply_kernelPKfS0_Pfiii:
[----:B------:R-:W-:Y:S01]  /*0000*/  LDC R1, c[0x0][0x37c] ;  /* 0x0000df00ff017b82 */ /* 0x000fe20000000800 */
[----:B------:R-:W0:Y:S01]  /*0010*/  S2R R2, SR_CTAID.Y ;  /* 0x0000000000027919 */ /* 0x000e220000002600 */
[----:B------:R-:W1:Y:S01]  /*0020*/  LDCU UR10, c[0x0][0x39c] ;  /* 0x00007380ff0a77ac */ /* 0x000e620008000800 */
[----:B------:R-:W-:Y:S01]  /*0030*/  HFMA2 R21, -RZ, RZ, 0, 0 ;  /* 0x00000000ff157431 */ /* 0x000fe200000001ff */
[----:B------:R-:W0:Y:S01]  /*0040*/  S2R R0, SR_TID.Y ;  /* 0x0000000000007919 */ /* 0x000e220000002200 */
[----:B------:R-:W2:Y:S01]  /*0050*/  LDCU UR14, c[0x0][0x3a0] ;  /* 0x00007400ff0e77ac */ /* 0x000ea20008000800 */
[----:B------:R-:W3:Y:S01]  /*0060*/  S2R R4, SR_CTAID.X ;  /* 0x0000000000047919 */ /* 0x000ee20000002500 */
[----:B------:R-:W4:Y:S01]  /*0070*/  LDCU.64 UR8, c[0x0][0x358] ;  /* 0x00006b00ff0877ac */ /* 0x000f220008000a00 */
[----:B------:R-:W3:Y:S01]  /*0080*/  S2R R13, SR_TID.X ;  /* 0x00000000000d7919 */ /* 0x000ee20000002100 */
[----:B-1----:R-:W-:Y:S01]  /*0090*/  UISETP.GE.AND UP0, UPT, UR10, 0x1, UPT ;  /* 0x000000010a00788c */ /* 0x002fe2000bf06270 */
[----:B0-----:R-:W-:-:S02]  /*00a0*/  LEA R2, R2, R0, 0x4 ;  /* 0x0000000002027211 */ /* 0x001fc400078e20ff */
[----:B---3--:R-:W-:-:S06]  /*00b0*/  LEA R3, R4, R13, 0x4 ;  /* 0x0000000d04037211 */ /* 0x008fcc00078e20ff */
[----:B--2-4-:R-:W-:Y:S05]  /*00c0*/  BRA.U !UP0, `(.L_x_0) ;  /* 0x0000000508387547 */ /* 0x014fea000b800000 */
[----:B------:R-:W0:Y:S01]  /*00d0*/  S2UR UR7, SR_CgaCtaId ;  /* 0x00000000000779c3 */ /* 0x000e220000008800 */
[----:B------:R-:W1:Y:S01]  /*00e0*/  LDCU UR11, c[0x0][0x3a0] ;  /* 0x00007400ff0b77ac */ /* 0x000e620008000800 */
[----:B------:R-:W-:Y:S01]  /*00f0*/  MOV R21, RZ ;  /* 0x000000ff00157202 */ /* 0x000fe20000000f00 */
[----:B------:R-:W-:Y:S01]  /*0100*/  IMAD R12, R2, UR10, R13 ;  /* 0x0000000a020c7c24 */ /* 0x000fe2000f8e020d */
[----:B------:R-:W-:Y:S01]  /*0110*/  UMOV UR5, 0x400 ;  /* 0x0000040000057882 */ /* 0x000fe20000000000 */
[----:B------:R-:W-:-:S03]  /*0120*/  UIADD3 UR4, UPT, UPT, UR10, 0xf, URZ ;  /* 0x0000000f0a047890 */ /* 0x000fc6000fffe0ff */
[----:B------:R-:W2:Y:S01]  /*0130*/  LDC R14, c[0x0][0x3a0] ;  /* 0x0000e800ff0e7b82 */ /* 0x000ea20000000800 */
[----:B------:R-:W-:Y:S02]  /*0140*/  UIADD3 UR6, UPT, UPT, UR5, 0x400, URZ ;  /* 0x0000040005067890 */ /* 0x000fe4000fffe0ff */
[----:B------:R-:W-:Y:S01]  /*0150*/  USHF.R.U32.HI UR4, URZ, 0x4, UR4 ;  /* 0x00000004ff047899 */ /* 0x000fe20008011604 */
[----:B------:R-:W3:Y:S03]  /*0160*/  LDCU.64 UR12, c[0x0][0x398] ;  /* 0x00007300ff0c77ac */ /* 0x000ee60008000a00 */
[----:B------:R-:W-:Y:S01]  /*0170*/  UIADD3 UR4, UPT, UPT, -UR4, URZ, URZ ;  /* 0x000000ff04047290 */ /* 0x000fe2000fffe1ff */
[----:B-1----:R-:W-:Y:S01]  /*0180*/  IMAD R19, R0, UR11, R13 ;  /* 0x0000000b00137c24 */ /* 0x002fe2000f8e020d */
[----:B0-----:R-:W-:-:S04]  /*0190*/  ULEA UR5, UR7, UR5, 0x18 ;  /* 0x0000000507057291 */ /* 0x001fc8000f8ec0ff */
[----:B------:R-:W-:Y:S01]  /*01a0*/  LEA R19, R4, R19, 0x4 ;  /* 0x0000001304137211 */ /* 0x000fe200078e20ff */
[----:B------:R-:W-:Y:S01]  /*01b0*/  ULEA UR6, UR7, UR6, 0x18 ;  /* 0x0000000607067291 */ /* 0x000fe2000f8ec0ff */
[----:B------:R-:W-:-:S05]  /*01c0*/  LEA R16, R0, UR5, 0x6 ;  /* 0x0000000500107c11 */ /* 0x000fca000f8e30ff */
[C---:B------:R-:W-:Y:S02]  /*01d0*/  LEA R17, R13.reuse, UR6, 0x2 ;  /* 0x000000060d117c11 */ /* 0x040fe4000f8e10ff */
[----:B------:R-:W-:Y:S02]  /*01e0*/  LEA R18, R13, R16, 0x2 ;  /* 0x000000100d127211 */ /* 0x000fe400078e10ff */
[----:B---3--:R-:W-:-:S07]  /*01f0*/  LEA R15, R0, R17, 0x6 ;  /* 0x00000011000f7211 */ /* 0x008fce00078e30ff */
.L_x_1:
[----:B------:R-:W-:Y:S01]  /*0200*/  ISETP.GE.U32.AND P1, PT, R13, UR13, PT ;  /* 0x0000000d0d007c0c */ /* 0x000fe2000bf26070 */
[----:B------:R-:W-:Y:S01]  /*0210*/  HFMA2 R22, -RZ, RZ, 0, 0 ;  /* 0x00000000ff167431 */ /* 0x000fe200000001ff */
[----:B------:R-:W-:Y:S02]  /*0220*/  ISETP.GE.U32.AND P0, PT, R0, UR13, PT ;  /* 0x0000000d00007c0c */ /* 0x000fe4000bf06070 */
[----:B------:R-:W-:Y:S02]  /*0230*/  ISETP.GE.OR P1, PT, R2, UR12, P1 ;  /* 0x0000000c02007c0c */ /* 0x000fe40008f26670 */
[----:B--2---:R-:W-:Y:S02]  /*0240*/  ISETP.GE.OR P0, PT, R3, R14, P0 ;  /* 0x0000000e0300720c */ /* 0x004fe40000706670 */
[----:B------:R-:W-:-:S09]  /*0250*/  MOV R29, RZ ;  /* 0x000000ff001d7202 */ /* 0x000fd20000000f00 */
[----:B------:R-:W0:Y:S08]  /*0260*/  @!P1 LDC.64 R6, c[0x0][0x380] ;  /* 0x0000e000ff069b82 */ /* 0x000e300000000a00 */
[----:B------:R-:W1:Y:S01]  /*0270*/  @!P0 LDC.64 R4, c[0x0][0x388] ;  /* 0x0000e200ff048b82 */ /* 0x000e620000000a00 */
[----:B0-----:R-:W-:-:S05]  /*0280*/  @!P1 IMAD.WIDE.U32 R6, R12, 0x4, R6 ;  /* 0x000000040c069825 */ /* 0x001fca00078e0006 */
[----:B------:R-:W2:Y:S01]  /*0290*/  @!P1 LDG.E R29, desc[UR8][R6.64] ;  /* 0x00000008061d9981 */ /* 0x000ea2000c1e1900 */
[----:B-1----:R-:W-:-:S05]  /*02a0*/  @!P0 IMAD.WIDE.U32 R24, R19, 0x4, R4 ;  /* 0x0000000413188825 */ /* 0x002fca00078e0004 */
[----:B------:R-:W3:Y:S01]  /*02b0*/  @!P0 LDG.E R22, desc[UR8][R24.64] ;  /* 0x0000000818168981 */ /* 0x000ee2000c1e1900 */
[----:B------:R-:W-:-:S04]  /*02c0*/  UIADD3 UR4, UPT, UPT, UR4, 0x1, URZ ;  /* 0x0000000104047890 */ /* 0x000fc8000fffe0ff */
[----:B------:R-:W-:Y:S01]  /*02d0*/  UISETP.NE.AND UP0, UPT, UR4, URZ, UPT ;  /* 0x000000ff0400728c */ /* 0x000fe2000bf05270 */
[----:B------:R-:W-:Y:S02]  /*02e0*/  IADD3 R0, PT, PT, R0, 0x10, RZ ;  /* 0x0000001000007810 */ /* 0x000fe40007ffe0ff */
[----:B------:R-:W-:Y:S02]  /*02f0*/  IADD3 R13, PT, PT, R13, 0x10, RZ ;  /* 0x000000100d0d7810 */ /* 0x000fe40007ffe0ff */
[----:B------:R-:W-:Y:S02]  /*0300*/  IADD3 R12, PT, PT, R12, 0x10, RZ ;  /* 0x000000100c0c7810 */ /* 0x000fe40007ffe0ff */
[----:B------:R-:W-:Y:S01]  /*0310*/  LEA R19, R14, R19, 0x4 ;  /* 0x000000130e137211 */ /* 0x000fe200078e20ff */
[----:B--2---:R-:W-:Y:S04]  /*0320*/  STS [R18], R29 ;  /* 0x0000001d12007388 */ /* 0x004fe80000000800 */
[----:B---3--:R-:W-:Y:S01]  /*0330*/  STS [R15], R22 ;  /* 0x000000160f007388 */ /* 0x008fe20000000800 */
[----:B------:R-:W-:Y:S06]  /*0340*/  BAR.SYNC.DEFER_BLOCKING 0x0 ;  /* 0x0000000000007b1d */ /* 0x000fec0000010000 */
[----:B------:R-:W-:Y:S04]  /*0350*/  LDS R28, [R17] ;  /* 0x00000000111c7984 */ /* 0x000fe80000000800 */
[----:B------:R-:W0:Y:S04]  /*0360*/  LDS.128 R8, [R16] ;  /* 0x0000000010087984 */ /* 0x000e280000000c00 */
[----:B------:R-:W1:Y:S04]  /*0370*/  LDS R29, [R17+0x40] ;  /* 0x00004000111d7984 */ /* 0x000e680000000800 */
[----:B------:R-:W2:Y:S04]  /*0380*/  LDS R27, [R17+0x80] ;  /* 0x00008000111b7984 */ /* 0x000ea80000000800 */
[----:B------:R-:W3:Y:S04]  /*0390*/  LDS R26, [R17+0xc0] ;  /* 0x0000c000111a7984 */ /* 0x000ee80000000800 */
[----:B------:R-:W-:Y:S04]  /*03a0*/  LDS R23, [R17+0x100] ;  /* 0x0001000011177984 */ /* 0x000fe80000000800 */
[----:B------:R-:W4:Y:S04]  /*03b0*/  LDS.128 R4, [R16+0x10] ;  /* 0x0000100010047984 */ /* 0x000f280000000c00 */
[----:B------:R-:W5:Y:S04]  /*03c0*/  LDS R20, [R17+0x140] ;  /* 0x0001400011147984 */ /* 0x000f680000000800 */
[----:B------:R-:W5:Y:S04]  /*03d0*/  LDS R25, [R17+0x180] ;  /* 0x0001800011197984 */ /* 0x000f680000000800 */
[----:B------:R-:W5:Y:S04]  /*03e0*/  LDS R22, [R17+0x1c0] ;  /* 0x0001c00011167984 */ /* 0x000f680000000800 */
[----:B------:R-:W-:Y:S01]  /*03f0*/  LDS R24, [R17+0x240] ;  /* 0x0002400011187984 */ /* 0x000fe20000000800 */
[----:B0-----:R-:W-:-:S03]  /*0400*/  FFMA R8, R8, R28, R21 ;  /* 0x0000001c08087223 */ /* 0x001fc60000000015 */
[----:B------:R-:W-:Y:S01]  /*0410*/  LDS R21, [R17+0x200] ;  /* 0x0002000011157984 */ /* 0x000fe20000000800 */
[----:B-1----:R-:W-:-:S04]  /*0420*/  FFMA R8, R29, R9, R8 ;  /* 0x000000091d087223 */ /* 0x002fc80000000008 */
[----:B--2---:R-:W-:-:S04]  /*0430*/  FFMA R27, R27, R10, R8 ;  /* 0x0000000a1b1b7223 */ /* 0x004fc80000000008 */
[----:B---3--:R-:W-:Y:S02]  /*0440*/  FFMA R27, R26, R11, R27 ;  /* 0x0000000b1a1b7223 */ /* 0x008fe4000000001b */
[----:B------:R-:W0:Y:S02]  /*0450*/  LDS.128 R8, [R16+0x20] ;  /* 0x0000200010087984 */ /* 0x000e240000000c00 */
[----:B----4-:R-:W-:-:S04]  /*0460*/  FFMA R23, R4, R23, R27 ;  /* 0x0000001704177223 */ /* 0x010fc8000000001b */
[----:B-----5:R-:W-:Y:S02]  /*0470*/  FFMA R20, R20, R5, R23 ;  /* 0x0000000514147223 */ /* 0x020fe40000000017 */
[----:B------:R-:W1:Y:S02]  /*0480*/  LDS R23, [R17+0x280] ;  /* 0x0002800011177984 */ /* 0x000e640000000800 */
[----:B------:R-:W-:Y:S02]  /*0490*/  FFMA R25, R25, R6, R20 ;  /* 0x0000000619197223 */ /* 0x000fe40000000014 */
[----:B------:R-:W2:Y:S02]  /*04a0*/  LDS R20, [R17+0x2c0] ;  /* 0x0002c00011147984 */ /* 0x000ea40000000800 */
[----:B------:R-:W-:Y:S02]  /*04b0*/  FFMA R27, R22, R7, R25 ;  /* 0x00000007161b7223 */ /* 0x000fe40000000019 */
[----:B------:R-:W-:Y:S04]  /*04c0*/  LDS R25, [R17+0x300] ;  /* 0x0003000011197984 */ /* 0x000fe80000000800 */
[----:B------:R-:W3:Y:S04]  /*04d0*/  LDS.128 R4, [R16+0x30] ;  /* 0x0000300010047984 */ /* 0x000ee80000000c00 */
[----:B------:R-:W4:Y:S01]  /*04e0*/  LDS R22, [R17+0x340] ;  /* 0x0003400011167984 */ /* 0x000f220000000800 */
[----:B0-----:R-:W-:-:S03]  /*04f0*/  FFMA R27, R8, R21, R27 ;  /* 0x00000015081b7223 */ /* 0x001fc6000000001b */
[----:B------:R-:W0:Y:S04]  /*0500*/  LDS R21, [R17+0x380] ;  /* 0x0003800011157984 */ /* 0x000e280000000800 */
[----:B------:R-:W5:Y:S01]  /*0510*/  LDS R8, [R17+0x3c0] ;  /* 0x0003c00011087984 */ /* 0x000f620000000800 */
[----:B------:R-:W-:-:S04]  /*0520*/  FFMA R24, R24, R9, R27 ;  /* 0x0000000918187223 */ /* 0x000fc8000000001b */
[----:B-1----:R-:W-:-:S04]  /*0530*/  FFMA R23, R23, R10, R24 ;  /* 0x0000000a17177223 */ /* 0x002fc80000000018 */
[----:B--2---:R-:W-:-:S04]  /*0540*/  FFMA R11, R20, R11, R23 ;  /* 0x0000000b140b7223 */ /* 0x004fc80000000017 */
[----:B---3--:R-:W-:-:S04]  /*0550*/  FFMA R11, R4, R25, R11 ;  /* 0x00000019040b7223 */ /* 0x008fc8000000000b */
[----:B----4-:R-:W-:-:S04]  /*0560*/  FFMA R22, R22, R5, R11 ;  /* 0x0000000516167223 */ /* 0x010fc8000000000b */
[----:B0-----:R-:W-:-:S04]  /*0570*/  FFMA R21, R21, R6, R22 ;  /* 0x0000000615157223 */ /* 0x001fc80000000016 */
[----:B-----5:R-:W-:Y:S01]  /*0580*/  FFMA R21, R8, R7, R21 ;  /* 0x0000000708157223 */ /* 0x020fe20000000015 */
[----:B------:R-:W-:Y:S06]  /*0590*/  BAR.SYNC.DEFER_BLOCKING 0x0 ;  /* 0x0000000000007b1d */ /* 0x000fec0000010000 */
[----:B------:R-:W-:Y:S05]  /*05a0*/  BRA.U UP0, `(.L_x_1) ;  /* 0xfffffffd00147547 */ /* 0x000fea000b83ffff */
.L_x_0:
[----:B------:R-:W0:Y:S01]  /*05b0*/  LDCU UR4, c[0x0][0x398] ;  /* 0x00007300ff0477ac */ /* 0x000e220008000800 */
[----:B------:R-:W-:-:S04]  /*05c0*/  ISETP.GE.AND P0, PT, R3, UR14, PT ;  /* 0x0000000e03007c0c */ /* 0x000fc8000bf06270 */
[----:B0-----:R-:W-:-:S13]  /*05d0*/  ISETP.GE.OR P0, PT, R2, UR4, P0 ;  /* 0x0000000402007c0c */ /* 0x001fda0008706670 */
[----:B------:R-:W-:Y:S05]  /*05e0*/  @P0 EXIT ;  /* 0x000000000000094d */ /* 0x000fea0003800000 */
[----:B------:R-:W0:Y:S01]  /*05f0*/  LDC.64 R4, c[0x0][0x390] ;  /* 0x0000e400ff047b82 */ /* 0x000e220000000a00 */
[----:B------:R-:W-:-:S04]  /*0600*/  IMAD R3, R2, UR14, R3 ;  /* 0x0000000e02037c24 */ /* 0x000fc8000f8e0203 */
[----:B0-----:R-:W-:-:S05]  /*0610*/  IMAD.WIDE R2, R3, 0x4, R4 ;  /* 0x0000000403027825 */ /* 0x001fca00078e0204 */
[----:B------:R-:W-:Y:S01]  /*0620*/  STG.E desc[UR8][R2.64], R21 ;  /* 0x0000001502007986 */ /* 0x000fe2000c101908 */
[----:B------:R-:W-:Y:S05]  /*0630*/  EXIT ;  /* 0x000000000000794d */ /* 0x000fea0003800000 */
.L_x_2:
[----:B------:R-:W-:-:S00]  /*0640*/  BRA `(.L_x_2) ;  /* 0xfffffffc00fc7947 */ /* 0x000fc0000383ffff */
[----:B------:R-:W-:-:S00]  /*0650*/  NOP ;  /* 0x0000000000007918 */ /* 0x000fc00000000000 */
        /* <DEDUP_REMOVED lines=10> */
.L_x_3:


//--------------------- .nv.shared._Z22matrix_multiply_kernelPKfS0_Pfiii --------------------------
	.section	.nv.shared._Z22matrix_multiply_kernelPKfS0_Pfiii,"aw",@nobits
	.sectionflags	@""
	.align	4
.nv.shared._Z22matrix_multiply_kernelPKfS0_Pfiii:
	.zero		3072


//--------------------- .nv.shared.reserved.0     --------------------------
	.section	.nv.shared.reserved.0,"aw",@nobits
	.weak		__nv_reservedSMEM_offset_0_alias
	.size		__nv_reservedSMEM_offset_0_alias, 0, 64
	.other		__nv_reservedSMEM_offset_0_alias,@"STO_CUDA_RESERVED_SHARED STV_DEFAULT"
__nv_reservedSMEM_offset_0_alias:
	.zero		0
	.zero		64


//--------------------- .nv.constant0._Z22matrix_multiply_kernelPKfS0_Pfiii --------------------------
	.section	.nv.constant0._Z22matrix_multiply_kernelPKfS0_Pfiii,"a",@progbits
	.sectionflags	@""
	.align	4
.nv.constant0._Z22matrix_multiply_kernelPKfS0_Pfiii:
	.zero		932


//--------------------- SYMBOLS --------------------------

	.type		.nv.reservedSmem.offset0,@object
	.size		.nv.reservedSmem.offset0,0x4
	.type		.nv.reservedSmem.cap,@object
	.size		.nv.reservedSmem.cap,0x4
